	.headerflags	@"EF_CUDA_TEXMODE_UNIFIED EF_CUDA_64BIT_ADDRESS EF_CUDA_ACCELERATORS EF_CUDA_SM90 EF_CUDA_VIRTUAL_SM(EF_CUDA_SM90)"
	.elftype	@"ET_EXEC"


//--------------------- .nv.info                  --------------------------
	.section	.nv.info,"",@"SHT_CUDA_INFO"
	.align	4


	//----- nvinfo : EIATTR_REGCOUNT
	.align		4
        /*0000*/ 	.byte	0x04, 0x2f
        /*0002*/ 	.short	(.L_1 - .L_0)
	.align		4
.L_0:
        /*0004*/ 	.word	index@(triton_poi_fused_avg_pool2d_4)
        /*0008*/ 	.word	0x0000001e


	//----- nvinfo : EIATTR_MIN_STACK_SIZE
	.align		4
.L_1:
        /*000c*/ 	.byte	0x04, 0x12
        /*000e*/ 	.short	(.L_3 - .L_2)
	.align		4
.L_2:
        /*0010*/ 	.word	index@(triton_poi_fused_avg_pool2d_4)
        /*0014*/ 	.word	0x00000000


	//----- nvinfo : EIATTR_FRAME_SIZE
	.align		4
.L_3:
        /*0018*/ 	.byte	0x04, 0x11
        /*001a*/ 	.short	(.L_5 - .L_4)
	.align		4
.L_4:
        /*001c*/ 	.word	index@(triton_poi_fused_avg_pool2d_4)
        /*0020*/ 	.word	0x00000000


	//----- nvinfo : EIATTR_MIN_STACK_SIZE
	.align		4
.L_5:
        /*0024*/ 	.byte	0x04, 0x12
        /*0026*/ 	.short	(.L_7 - .L_6)
	.align		4
.L_6:
        /*0028*/ 	.word	index@(triton_poi_fused_avg_pool2d_4)
        /*002c*/ 	.word	0x00000000
.L_7:


//--------------------- .nv.info.triton_poi_fused_avg_pool2d_4 --------------------------
	.section	.nv.info.triton_poi_fused_avg_pool2d_4,"",@"SHT_CUDA_INFO"
	.sectionflags	@""
	.align	4


	//----- nvinfo : EIATTR_CUDA_API_VERSION
	.align		4
        /*0000*/ 	.byte	0x04, 0x37
        /*0002*/ 	.short	(.L_9 - .L_8)
.L_8:
        /*0004*/ 	.word	0x0000007c


	//----- nvinfo : EIATTR_KPARAM_INFO
	.align		4
.L_9:
        /*0008*/ 	.byte	0x04, 0x17
        /*000a*/ 	.short	(.L_11 - .L_10)
.L_10:
        /*000c*/ 	.word	0x00000000
        /*0010*/ 	.short	0x0002
        /*0012*/ 	.short	0x0010
        /*0014*/ 	.byte	0x00, 0xf0, 0x11, 0x00


	//----- nvinfo : EIATTR_KPARAM_INFO
	.align		4
.L_11:
        /*0018*/ 	.byte	0x04, 0x17
        /*001a*/ 	.short	(.L_13 - .L_12)
.L_12:
        /*001c*/ 	.word	0x00000000
        /*0020*/ 	.short	0x0001
        /*0022*/ 	.short	0x0008
        /*0024*/ 	.byte	0x00, 0xf4, 0x21, 0x00


	//----- nvinfo : EIATTR_KPARAM_INFO
	.align		4
.L_13:
        /*0028*/ 	.byte	0x04, 0x17
        /*002a*/ 	.short	(.L_15 - .L_14)
.L_14:
        /*002c*/ 	.word	0x00000000
        /*0030*/ 	.short	0x0000
        /*0032*/ 	.short	0x0000
        /*0034*/ 	.byte	0x00, 0xf4, 0x21, 0x00


	//----- nvinfo : EIATTR_SPARSE_MMA_MASK
	.align		4
.L_15:
        /*0038*/ 	.byte	0x03, 0x50
        /*003a*/ 	.short	0x0000


	//----- nvinfo : EIATTR_MAXREG_COUNT
	.align		4
        /*003c*/ 	.byte	0x03, 0x1b
        /*003e*/ 	.short	0x00ff


	//----- nvinfo : EIATTR_EXIT_INSTR_OFFSETS
	.align		4
        /*0040*/ 	.byte	0x04, 0x1c
        /*0042*/ 	.short	(.L_17 - .L_16)


	//   ....[0]....
.L_16:
        /*0044*/ 	.word	0x000007c0


	//   ....[1]....
        /*0048*/ 	.word	0x000007e0


	//----- nvinfo : EIATTR_REQNTID
	.align		4
.L_17:
        /*004c*/ 	.byte	0x04, 0x10
        /*004e*/ 	.short	(.L_19 - .L_18)
.L_18:
        /*0050*/ 	.word	0x00000080
        /*0054*/ 	.word	0x00000001
        /*0058*/ 	.word	0x00000001


	//----- nvinfo : EIATTR_CBANK_PARAM_SIZE
	.align		4
.L_19:
        /*005c*/ 	.byte	0x03, 0x19
        /*005e*/ 	.short	0x0014


	//----- nvinfo : EIATTR_PARAM_CBANK
	.align		4
        /*0060*/ 	.byte	0x04, 0x0a
        /*0062*/ 	.short	(.L_21 - .L_20)
	.align		4
.L_20:
        /*0064*/ 	.word	index@(.nv.constant0.triton_poi_fused_avg_pool2d_4)
        /*0068*/ 	.short	0x0210
        /*006a*/ 	.short	0x0014


	//----- nvinfo : EIATTR_SW_WAR
	.align		4
.L_21:
        /*006c*/ 	.byte	0x04, 0x36
        /*006e*/ 	.short	(.L_23 - .L_22)
.L_22:
        /*0070*/ 	.word	0x00000008
.L_23:


//--------------------- .nv.callgraph             --------------------------
	.section	.nv.callgraph,"",@"SHT_CUDA_CALLGRAPH"
	.align	4
	.sectionentsize	8
	.align		4
        /*0000*/ 	.word	0x00000000
	.align		4
        /*0004*/ 	.word	0xffffffff
	.align		4
        /*0008*/ 	.word	0x00000000
	.align		4
        /*000c*/ 	.word	0xfffffffe
	.align		4
        /*0010*/ 	.word	0x00000000
	.align		4
        /*0014*/ 	.word	0xfffffffd
	.align		4
        /*0018*/ 	.word	0x00000000
	.align		4
        /*001c*/ 	.word	0xfffffffc


//--------------------- .text.triton_poi_fused_avg_pool2d_4 --------------------------
	.section	.text.triton_poi_fused_avg_pool2d_4,"ax",@progbits
	.align	128
        .global         triton_poi_fused_avg_pool2d_4
        .type           triton_poi_fused_avg_pool2d_4,@function
        .size           triton_poi_fused_avg_pool2d_4,(.L_x_1 - triton_poi_fused_avg_pool2d_4)
        .other          triton_poi_fused_avg_pool2d_4,@"STO_CUDA_ENTRY STV_DEFAULT"
triton_poi_fused_avg_pool2d_4:
.text.triton_poi_fused_avg_pool2d_4:
[----:B------:R-:W0:Y:S01]  /*0000*/  LDC R1, c[0x0][0x28] ;  /* 0x00000a00ff017b82 */ /* 0x000e220000000800 */
[----:B------:R-:W1:Y:S01]  /*0010*/  S2R R11, SR_TID.X ;  /* 0x00000000000b7919 */ /* 0x000e620000002100 */
[----:B------:R-:W-:Y:S01]  /*0020*/  CS2R R14, SRZ ;  /* 0x00000000000e7805 */ /* 0x000fe2000001ff00 */
[----:B------:R-:W-:Y:S01]  /*0030*/  ULDC.64 UR4, c[0x0][0x208] ;  /* 0x0000820000047ab9 */ /* 0x000fe20000000a00 */
[----:B------:R-:W-:Y:S01]  /*0040*/  IMAD.MOV.U32 R16, RZ, RZ, RZ ;  /* 0x000000ffff107224 */ /* 0x000fe200078e00ff */
[----:B------:R-:W2:Y:S01]  /*0050*/  S2R R0, SR_CTAID.X ;  /* 0x0000000000007919 */ /* 0x000ea20000002500 */
[----:B-1----:R-:W-:Y:S02]  /*0060*/  LOP3.LUT R11, R11, 0x7f, RZ, 0xc0, !PT ;  /* 0x0000007f0b0b7812 */ /* 0x002fe400078ec0ff */
[----:B--2---:R-:W-:-:S03]  /*0070*/  SHF.R.S32.HI R2, RZ, 0x18, R0 ;  /* 0x00000018ff027819 */ /* 0x004fc60000011400 */
[----:B------:R-:W-:Y:S01]  /*0080*/  IMAD R11, R0, 0x80, R11 ;  /* 0x00000080000b7824 */ /* 0x000fe200078e020b */
[----:B------:R-:W-:-:S03]  /*0090*/  SGXT R0, R2, 0x1 ;  /* 0x000000010200781a */ /* 0x000fc60000000200 */
[C---:B------:R-:W-:Y:S02]  /*00a0*/  VIADD R7, R11.reuse, 0xfffffff0 ;  /* 0xfffffff00b077836 */ /* 0x040fe40000000000 */
[----:B------:R-:W-:Y:S01]  /*00b0*/  VIADD R9, R11, 0xfffffff4 ;  /* 0xfffffff40b097836 */ /* 0x000fe20000000000 */
[CC--:B------:R-:W-:Y:S02]  /*00c0*/  LEA.HI R2, R0.reuse, R11.reuse, RZ, 0x2 ;  /* 0x0000000b00027211 */ /* 0x0c0fe400078f10ff */
[----:B------:R-:W-:Y:S02]  /*00d0*/  LEA.HI R0, R0, R11, RZ, 0x4 ;  /* 0x0000000b00007211 */ /* 0x000fe400078f20ff */
[----:B------:R-:W-:Y:S02]  /*00e0*/  SHF.R.S32.HI R4, RZ, 0x2, R2 ;  /* 0x00000002ff047819 */ /* 0x000fe40000011402 */
[----:B------:R-:W-:Y:S01]  /*00f0*/  SHF.R.S32.HI R13, RZ, 0x4, R0 ;  /* 0x00000004ff0d7819 */ /* 0x000fe20000011400 */
[----:B------:R-:W1:Y:S01]  /*0100*/  LDC.64 R2, c[0x0][0x210] ;  /* 0x00008400ff027b82 */ /* 0x000e620000000a00 */
[----:B------:R-:W-:-:S02]  /*0110*/  LEA.HI R0, R4, R4, RZ, 0x2 ;  /* 0x0000000404007211 */ /* 0x000fc400078f10ff */
[----:B------:R-:W-:Y:S02]  /*0120*/  LEA.HI R6, R13, R13, RZ, 0x2 ;  /* 0x0000000d0d067211 */ /* 0x000fe400078f10ff */
[----:B------:R-:W-:Y:S02]  /*0130*/  LOP3.LUT R5, R0, 0xfffffffc, RZ, 0xc0, !PT ;  /* 0xfffffffc00057812 */ /* 0x000fe400078ec0ff */
[----:B------:R-:W-:-:S03]  /*0140*/  LOP3.LUT R6, R6, 0xfffffffc, RZ, 0xc0, !PT ;  /* 0xfffffffc06067812 */ /* 0x000fc600078ec0ff */
[----:B------:R-:W-:Y:S02]  /*0150*/  IMAD.IADD R0, R4, 0x1, -R5 ;  /* 0x0000000104007824 */ /* 0x000fe400078e0a05 */
[----:B------:R-:W-:Y:S02]  /*0160*/  IMAD.IADD R13, R13, 0x1, -R6 ;  /* 0x000000010d0d7824 */ /* 0x000fe400078e0a06 */
[C---:B------:R-:W-:Y:S01]  /*0170*/  VIADD R10, R0.reuse, 0x1 ;  /* 0x00000001000a7836 */ /* 0x040fe20000000000 */
[C---:B------:R-:W-:Y:S01]  /*0180*/  ISETP.GT.AND P0, PT, R0.reuse, -0x1, PT ;  /* 0xffffffff0000780c */ /* 0x040fe20003f04270 */
[----:B------:R-:W-:Y:S01]  /*0190*/  VIADD R5, R11, 0xffffffec ;  /* 0xffffffec0b057836 */ /* 0x000fe20000000000 */
[----:B------:R-:W-:Y:S02]  /*01a0*/  ISETP.GT.AND P1, PT, R0, RZ, PT ;  /* 0x000000ff0000720c */ /* 0x000fe40003f24270 */
[----:B------:R-:W-:Y:S02]  /*01b0*/  ISETP.GT.AND P6, PT, R13, RZ, P0 ;  /* 0x000000ff0d00720c */ /* 0x000fe400007c4270 */
[----:B------:R-:W-:-:S02]  /*01c0*/  ISETP.GE.U32.AND P0, PT, R10, 0x4, PT ;  /* 0x000000040a00780c */ /* 0x000fc40003f06070 */
[----:B------:R-:W-:Y:S01]  /*01d0*/  ISETP.LT.AND P6, PT, R11, 0x100, P6 ;  /* 0x000001000b00780c */ /* 0x000fe200037c1270 */
[--C-:B-1----:R-:W-:Y:S01]  /*01e0*/  IMAD.WIDE R6, R7, 0x4, R2.reuse ;  /* 0x0000000407067825 */ /* 0x102fe200078e0202 */
[C---:B------:R-:W-:Y:S02]  /*01f0*/  ISETP.GT.AND P3, PT, R13.reuse, RZ, P1 ;  /* 0x000000ff0d00720c */ /* 0x040fe40000f64270 */
[----:B------:R-:W-:Y:S01]  /*0200*/  ISETP.GT.AND P5, PT, R13, RZ, !P0 ;  /* 0x000000ff0d00720c */ /* 0x000fe200047a4270 */
[--C-:B------:R-:W-:Y:S01]  /*0210*/  IMAD.WIDE R4, R5, 0x4, R2.reuse ;  /* 0x0000000405047825 */ /* 0x100fe200078e0202 */
[C---:B------:R-:W-:Y:S02]  /*0220*/  ISETP.LT.AND P3, PT, R11.reuse, 0x100, P3 ;  /* 0x000001000b00780c */ /* 0x040fe40001f61270 */
[----:B------:R-:W-:Y:S01]  /*0230*/  ISETP.LT.AND P5, PT, R11, 0x100, P5 ;  /* 0x000001000b00780c */ /* 0x000fe20002fa1270 */
[----:B------:R-:W-:-:S04]  /*0240*/  IMAD.WIDE R8, R9, 0x4, R2 ;  /* 0x0000000409087825 */ /* 0x000fc800078e0202 */
[----:B------:R1:W2:Y:S06]  /*0250*/  @P6 LDG.E R15, desc[UR4][R6.64] ;  /* 0x00000004060f6981 */ /* 0x0002ac000c1e1900 */
[----:B------:R3:W4:Y:S04]  /*0260*/  @P3 LDG.E R16, desc[UR4][R4.64] ;  /* 0x0000000404103981 */ /* 0x000728000c1e1900 */
[----:B------:R5:W4:Y:S01]  /*0270*/  @P5 LDG.E R14, desc[UR4][R8.64] ;  /* 0x00000004080e5981 */ /* 0x000b22000c1e1900 */
[----:B-1----:R-:W-:Y:S01]  /*0280*/  VIADD R6, R0, 0x2 ;  /* 0x0000000200067836 */ /* 0x002fe20000000000 */
[----:B------:R-:W-:Y:S01]  /*0290*/  ISETP.GT.AND P1, PT, R13, -0x1, P1 ;  /* 0xffffffff0d00780c */ /* 0x000fe20000f24270 */
[C---:B------:R-:W-:Y:S01]  /*02a0*/  VIADD R7, R11.reuse, 0xfffffffc ;  /* 0xfffffffc0b077836 */ /* 0x040fe20000000000 */
[----:B------:R-:W-:Y:S01]  /*02b0*/  ISETP.GE.AND P2, PT, R11, 0x100, PT ;  /* 0x000001000b00780c */ /* 0x000fe20003f46270 */
[C---:B---3--:R-:W-:Y:S01]  /*02c0*/  VIADD R4, R13.reuse, 0x2 ;  /* 0x000000020d047836 */ /* 0x048fe20000000000 */
[C---:B------:R-:W-:Y:S01]  /*02d0*/  LOP3.LUT R12, R13.reuse, R0, RZ, 0xfc, !PT ;  /* 0x000000000d0c7212 */ /* 0x040fe200078efcff */
[----:B------:R-:W-:Y:S01]  /*02e0*/  VIADD R5, R13, 0x1 ;  /* 0x000000010d057836 */ /* 0x000fe20000000000 */
[----:B------:R-:W-:-:S02]  /*02f0*/  ISETP.LT.AND P1, PT, R11, 0x100, P1 ;  /* 0x000001000b00780c */ /* 0x000fc40000f21270 */
[----:B------:R-:W-:Y:S02]  /*0300*/  ISETP.GT.AND P4, PT, R12, -0x1, !P2 ;  /* 0xffffffff0c00780c */ /* 0x000fe40005784270 */
[----:B------:R-:W-:Y:S02]  /*0310*/  ISETP.GT.AND P0, PT, R13, -0x1, !P0 ;  /* 0xffffffff0d00780c */ /* 0x000fe40004704270 */
[----:B------:R-:W-:Y:S01]  /*0320*/  CS2R R20, SRZ ;  /* 0x0000000000147805 */ /* 0x000fe2000001ff00 */
[C---:B------:R-:W-:Y:S01]  /*0330*/  IMAD.WIDE R18, R11.reuse, 0x4, R2 ;  /* 0x000000040b127825 */ /* 0x040fe200078e0202 */
[----:B------:R-:W-:-:S03]  /*0340*/  ISETP.LT.AND P0, PT, R11, 0x100, P0 ;  /* 0x000001000b00780c */ /* 0x000fc60000701270 */
[----:B-----5:R-:W-:Y:S01]  /*0350*/  VIADD R9, R11, 0xc ;  /* 0x0000000c0b097836 */ /* 0x020fe20000000000 */
[----:B------:R-:W-:-:S03]  /*0360*/  CS2R R22, SRZ ;  /* 0x0000000000167805 */ /* 0x000fc6000001ff00 */
[----:B------:R-:W3:Y:S01]  /*0370*/  @P4 LDG.E R21, desc[UR4][R18.64] ;  /* 0x0000000412154981 */ /* 0x000ee2000c1e1900 */
[C---:B------:R-:W-:Y:S02]  /*0380*/  VIADD R25, R11.reuse, 0x10 ;  /* 0x000000100b197836 */ /* 0x040fe40000000000 */
[----:B------:R-:W-:Y:S02]  /*0390*/  VIADD R27, R11, 0x14 ;  /* 0x000000140b1b7836 */ /* 0x000fe40000000000 */
[----:B------:R-:W-:Y:S01]  /*03a0*/  IMAD.MOV.U32 R24, RZ, RZ, RZ ;  /* 0x000000ffff187224 */ /* 0x000fe200078e00ff */
[----:B--2---:R-:W-:Y:S02]  /*03b0*/  SEL R15, R15, RZ, P6 ;  /* 0x000000ff0f0f7207 */ /* 0x004fe40003000000 */
[----:B------:R-:W-:-:S04]  /*03c0*/  ISETP.GE.AND P6, PT, R0, 0x3, PT ;  /* 0x000000030000780c */ /* 0x000fc80003fc6270 */
[----:B------:R-:W-:Y:S01]  /*03d0*/  SEL R8, R6, RZ, !P6 ;  /* 0x000000ff06087207 */ /* 0x000fe20007000000 */
[----:B------:R-:W-:Y:S01]  /*03e0*/  IMAD.WIDE R6, R7, 0x4, R2 ;  /* 0x0000000407067825 */ /* 0x000fe200078e0202 */
[C---:B------:R-:W-:Y:S02]  /*03f0*/  ISETP.GT.AND P6, PT, R13.reuse, 0x2, PT ;  /* 0x000000020d00780c */ /* 0x040fe40003fc4270 */
[----:B----4-:R-:W-:Y:S01]  /*0400*/  SEL R16, R16, RZ, P3 ;  /* 0x000000ff10107207 */ /* 0x010fe20001800000 */
[----:B------:R-:W-:Y:S01]  /*0410*/  VIADD R12, R8, 0x5 ;  /* 0x00000005080c7836 */ /* 0x000fe20000000000 */
[----:B------:R-:W-:Y:S02]  /*0420*/  SEL R14, R14, RZ, P5 ;  /* 0x000000ff0e0e7207 */ /* 0x000fe40002800000 */
[----:B------:R-:W-:Y:S02]  /*0430*/  ISETP.GT.AND P3, PT, R0, 0x2, PT ;  /* 0x000000020000780c */ /* 0x000fe40003f64270 */
[----:B------:R-:W-:-:S04]  /*0440*/  ISETP.GE.AND P5, PT, R13, 0x3, PT ;  /* 0x000000030d00780c */ /* 0x000fc80003fa6270 */
[----:B------:R-:W-:Y:S02]  /*0450*/  SEL R4, R4, RZ, !P5 ;  /* 0x000000ff04047207 */ /* 0x000fe40006800000 */
[C---:B------:R-:W-:Y:S02]  /*0460*/  ISETP.GE.U32.AND P5, PT, R5.reuse, 0x4, PT ;  /* 0x000000040500780c */ /* 0x040fe40003fa6070 */
[----:B------:R-:W-:Y:S01]  /*0470*/  LOP3.LUT R5, R5, R10, RZ, 0xfc, !PT ;  /* 0x0000000a05057212 */ /* 0x000fe200078efcff */
[----:B------:R-:W-:Y:S02]  /*0480*/  IMAD.MOV.U32 R10, RZ, RZ, RZ ;  /* 0x000000ffff0a7224 */ /* 0x000fe400078e00ff */
[----:B------:R-:W-:Y:S02]  /*0490*/  VIADD R17, R4, 0x5 ;  /* 0x0000000504117836 */ /* 0x000fe40000000000 */
[----:B------:R-:W-:Y:S01]  /*04a0*/  @!P6 IMAD.MOV R17, RZ, RZ, R4 ;  /* 0x000000ffff11e224 */ /* 0x000fe200078e0204 */
[C---:B------:R-:W-:Y:S01]  /*04b0*/  ISETP.GT.AND P6, PT, R0.reuse, RZ, !P5 ;  /* 0x000000ff0000720c */ /* 0x040fe20006fc4270 */
[----:B------:R-:W-:Y:S01]  /*04c0*/  @!P3 IMAD.MOV R12, RZ, RZ, R8 ;  /* 0x000000ffff0cb224 */ /* 0x000fe200078e0208 */
[----:B------:R-:W-:Y:S01]  /*04d0*/  ISETP.LT.U32.AND P3, PT, R5, 0x4, !P2 ;  /* 0x000000040500780c */ /* 0x000fe20005761070 */
[----:B------:R1:W2:Y:S01]  /*04e0*/  @P1 LDG.E R10, desc[UR4][R6.64] ;  /* 0x00000004060a1981 */ /* 0x0002a2000c1e1900 */
[----:B------:R-:W-:Y:S01]  /*04f0*/  VIADD R5, R11, 0x4 ;  /* 0x000000040b057836 */ /* 0x000fe20000000000 */
[----:B------:R-:W-:-:S02]  /*0500*/  ISETP.GT.AND P5, PT, R0, -0x1, !P5 ;  /* 0xffffffff0000780c */ /* 0x000fc40006fa4270 */
[----:B------:R-:W-:Y:S01]  /*0510*/  ISETP.LT.AND P6, PT, R11, 0x100, P6 ;  /* 0x000001000b00780c */ /* 0x000fe200037c1270 */
[----:B------:R-:W-:Y:S01]  /*0520*/  IMAD.WIDE R4, R5, 0x4, R2 ;  /* 0x0000000405047825 */ /* 0x000fe200078e0202 */
[----:B------:R-:W-:-:S03]  /*0530*/  ISETP.LT.AND P5, PT, R11, 0x100, P5 ;  /* 0x000001000b00780c */ /* 0x000fc60002fa1270 */
[--C-:B-1----:R-:W-:Y:S01]  /*0540*/  IMAD.WIDE R6, R9, 0x4, R2.reuse ;  /* 0x0000000409067825 */ /* 0x102fe200078e0202 */
[----:B------:R-:W4:Y:S03]  /*0550*/  @P0 LDG.E R20, desc[UR4][R4.64] ;  /* 0x0000000404140981 */ /* 0x000f26000c1e1900 */
[----:B------:R-:W-:-:S04]  /*0560*/  IMAD.WIDE R8, R25, 0x4, R2 ;  /* 0x0000000419087825 */ /* 0x000fc800078e0202 */
[----:B------:R-:W5:Y:S01]  /*0570*/  @P6 LDG.E R22, desc[UR4][R6.64] ;  /* 0x0000000406166981 */ /* 0x000f62000c1e1900 */
[----:B------:R-:W-:-:S03]  /*0580*/  IMAD.WIDE R2, R27, 0x4, R2 ;  /* 0x000000041b027825 */ /* 0x000fc600078e0202 */
[----:B------:R-:W5:Y:S04]  /*0590*/  @P5 LDG.E R23, desc[UR4][R8.64] ;  /* 0x0000000408175981 */ /* 0x000f68000c1e1900 */
[----:B------:R1:W5:Y:S01]  /*05a0*/  @P3 LDG.E R24, desc[UR4][R2.64] ;  /* 0x0000000402183981 */ /* 0x000362000c1e1900 */
[----:B------:R-:W-:-:S04]  /*05b0*/  IMAD.IADD R18, R0, 0x1, R13 ;  /* 0x0000000100127824 */ /* 0x000fc800078e020d */
[----:B------:R-:W-:-:S05]  /*05c0*/  IMAD R18, R0, R13, -R18 ;  /* 0x0000000d00127224 */ /* 0x000fca00078e0a12 */
[----:B------:R-:W-:Y:S01]  /*05d0*/  IADD3 R18, R17, R18, R12 ;  /* 0x0000001211127210 */ /* 0x000fe20007ffe00c */
[-C--:B------:R-:W-:Y:S02]  /*05e0*/  IMAD R13, R13, R12.reuse, RZ ;  /* 0x0000000c0d0d7224 */ /* 0x080fe400078e02ff */
[----:B------:R-:W-:Y:S01]  /*05f0*/  FADD R15, R16, R15 ;  /* 0x0000000f100f7221 */ /* 0x000fe20000000000 */
[----:B---3--:R-:W-:Y:S01]  /*0600*/  SEL R21, R21, RZ, P4 ;  /* 0x000000ff15157207 */ /* 0x008fe20002000000 */
[----:B01----:R-:W0:Y:S01]  /*0610*/  LDC.64 R2, c[0x0][0x218] ;  /* 0x00008600ff027b82 */ /* 0x003e220000000a00 */
[----:B------:R-:W-:Y:S02]  /*0620*/  VIADD R18, R18, 0x1 ;  /* 0x0000000112127836 */ /* 0x000fe40000000000 */
[----:B------:R-:W-:Y:S02]  /*0630*/  IMAD R13, R0, R17, R13 ;  /* 0x00000011000d7224 */ /* 0x000fe400078e020d */
[----:B------:R-:W-:-:S04]  /*0640*/  IMAD R18, R17, R12, R18 ;  /* 0x0000000c11127224 */ /* 0x000fc800078e0212 */
[----:B------:R-:W-:-:S05]  /*0650*/  IMAD.IADD R13, R18, 0x1, -R13 ;  /* 0x00000001120d7824 */ /* 0x000fca00078e0a0d */
[----:B------:R-:W-:Y:S01]  /*0660*/  I2FP.F32.S32 R13, R13 ;  /* 0x0000000d000d7245 */ /* 0x000fe20000201400 */
[----:B------:R-:W-:-:S03]  /*0670*/  FADD R15, R15, R14 ;  /* 0x0000000e0f0f7221 */ /* 0x000fc60000000000 */
[----:B------:R-:W-:Y:S01]  /*0680*/  FSETP.GEU.AND P4, PT, |R13|, 1.175494350822287508e-38, PT ;  /* 0x008000000d00780b */ /* 0x000fe20003f8e200 */
[----:B0-----:R-:W-:Y:S01]  /*0690*/  IMAD.WIDE R2, R11, 0x4, R2 ;  /* 0x000000040b027825 */ /* 0x001fe200078e0202 */
[----:B--2---:R-:W-:Y:S02]  /*06a0*/  SEL R10, R10, RZ, P1 ;  /* 0x000000ff0a0a7207 */ /* 0x004fe40000800000 */
[----:B------:R-:W-:-:S03]  /*06b0*/  FSETP.GT.AND P1, PT, |R13|, 8.50705917302346158658e+37, PT ;  /* 0x7e8000000d00780b */ /* 0x000fc60003f24200 */
[----:B------:R-:W-:-:S04]  /*06c0*/  FADD R10, R15, R10 ;  /* 0x0000000a0f0a7221 */ /* 0x000fc80000000000 */
[----:B------:R-:W-:Y:S01]  /*06d0*/  FADD R21, R10, R21 ;  /* 0x000000150a157221 */ /* 0x000fe20000000000 */
[----:B----4-:R-:W-:-:S05]  /*06e0*/  SEL R20, R20, RZ, P0 ;  /* 0x000000ff14147207 */ /* 0x010fca0000000000 */
[----:B------:R-:W-:Y:S01]  /*06f0*/  @P1 FMUL R13, R13, 0.25 ;  /* 0x3e8000000d0d1820 */ /* 0x000fe20000400000 */
[----:B------:R-:W-:Y:S01]  /*0700*/  FADD R21, R21, R20 ;  /* 0x0000001415157221 */ /* 0x000fe20000000000 */
[----:B-----5:R-:W-:Y:S02]  /*0710*/  SEL R22, R22, RZ, P6 ;  /* 0x000000ff16167207 */ /* 0x020fe40003000000 */
[----:B------:R-:W-:Y:S01]  /*0720*/  @!P4 FMUL R13, R13, 16777216 ;  /* 0x4b8000000d0dc820 */ /* 0x000fe20000400000 */
[----:B------:R-:W-:Y:S02]  /*0730*/  SEL R23, R23, RZ, P5 ;  /* 0x000000ff17177207 */ /* 0x000fe40002800000 */
[----:B------:R-:W-:Y:S01]  /*0740*/  FADD R22, R21, R22 ;  /* 0x0000001615167221 */ /* 0x000fe20000000000 */
[----:B------:R-:W-:-:S03]  /*0750*/  SEL R24, R24, RZ, P3 ;  /* 0x000000ff18187207 */ /* 0x000fc60001800000 */
[----:B------:R-:W-:Y:S01]  /*0760*/  FADD R23, R22, R23 ;  /* 0x0000001716177221 */ /* 0x000fe20000000000 */
[----:B------:R-:W0:Y:S03]  /*0770*/  MUFU.RCP R13, R13 ;  /* 0x0000000d000d7308 */ /* 0x000e260000001000 */
[----:B------:R-:W-:-:S04]  /*0780*/  FADD R24, R23, R24 ;  /* 0x0000001817187221 */ /* 0x000fc80000000000 */
[----:B------:R-:W-:-:S04]  /*0790*/  @P1 FMUL R24, R24, 0.25 ;  /* 0x3e80000018181820 */ /* 0x000fc80000400000 */
[----:B------:R-:W-:-:S04]  /*07a0*/  @!P4 FMUL R24, R24, 16777216 ;  /* 0x4b8000001818c820 */ /* 0x000fc80000400000 */
[----:B0-----:R-:W-:Y:S01]  /*07b0*/  FMUL R5, R13, R24 ;  /* 0x000000180d057220 */ /* 0x001fe20000400000 */
[----:B------:R-:W-:Y:S06]  /*07c0*/  @P2 EXIT ;  /* 0x000000000000294d */ /* 0x000fec0003800000 */
[----:B------:R-:W-:Y:S01]  /*07d0*/  STG.E desc[UR4][R2.64], R5 ;  /* 0x0000000502007986 */ /* 0x000fe2000c101904 */
[----:B------:R-:W-:Y:S05]  /*07e0*/  EXIT ;  /* 0x000000000000794d */ /* 0x000fea0003800000 */
.L_x_0:
[----:B------:R-:W-:-:S00]  /*07f0*/  BRA `(.L_x_0) ;  /* 0xfffffffc00fc7947 */ /* 0x000fc0000383ffff */
[----:B------:R-:W-:-:S00]  /*0800*/  NOP ;  /* 0x0000000000007918 */ /* 0x000fc00000000000 */
[----:B------:R-:W-:-:S00]  /*0810*/  NOP ;  /* 0x0000000000007918 */ /* 0x000fc00000000000 */
[----:B------:R-:W-:-:S00]  /*0820*/  NOP ;  /* 0x0000000000007918 */ /* 0x000fc00000000000 */
[----:B------:R-:W-:-:S00]  /*0830*/  NOP ;  /* 0x0000000000007918 */ /* 0x000fc00000000000 */
[----:B------:R-:W-:-:S00]  /*0840*/  NOP ;  /* 0x0000000000007918 */ /* 0x000fc00000000000 */
[----:B------:R-:W-:-:S00]  /*0850*/  NOP ;  /* 0x0000000000007918 */ /* 0x000fc00000000000 */
[----:B------:R-:W-:-:S00]  /*0860*/  NOP ;  /* 0x0000000000007918 */ /* 0x000fc00000000000 */
[----:B------:R-:W-:-:S00]  /*0870*/  NOP ;  /* 0x0000000000007918 */ /* 0x000fc00000000000 */
.L_x_1:


//--------------------- .nv.constant0.triton_poi_fused_avg_pool2d_4 --------------------------
	.section	.nv.constant0.triton_poi_fused_avg_pool2d_4,"a",@progbits
	.sectionflags	@""
	.align	4
.nv.constant0.triton_poi_fused_avg_pool2d_4:
	.zero		548
